//
// Generated by NVIDIA NVVM Compiler
//
// Compiler Build ID: CL-36424714
// Cuda compilation tools, release 13.0, V13.0.88
// Based on NVVM 20.0.0
//

.version 9.0
.target sm_100
.address_size 64

	// .globl	_Z8reduce_0ILj49152EEvPfS0_
// _ZZ8reduce_0ILj49152EEvPfS0_E4data has been demoted

.visible .entry _Z8reduce_0ILj49152EEvPfS0_(
	.param .u64 .ptr .align 1 _Z8reduce_0ILj49152EEvPfS0__param_0,
	.param .u64 .ptr .align 1 _Z8reduce_0ILj49152EEvPfS0__param_1
)
{
	.reg .pred 	%p<6>;
	.reg .b32 	%r<12>;
	.reg .b32 	%f<56>;
	.reg .b64 	%rd<13>;
	// demoted variable
	.shared .align 4 .b8 _ZZ8reduce_0ILj49152EEvPfS0_E4data[1024];
	ld.param.u64 	%rd5, [_Z8reduce_0ILj49152EEvPfS0__param_0];
	ld.param.u64 	%rd4, [_Z8reduce_0ILj49152EEvPfS0__param_1];
	cvta.to.global.u64 	%rd6, %rd5;
	mov.u32 	%r1, %ctaid.x;
	mul.lo.s32 	%r7, %r1, 49152;
	mov.u32 	%r2, %tid.x;
	or.b32  	%r8, %r2, %r7;
	mul.wide.u32 	%rd7, %r8, 4;
	add.s64 	%rd8, %rd7, %rd6;
	add.s64 	%rd12, %rd8, 8192;
	mov.b32 	%r11, 0;
	mov.f32 	%f55, 0f00000000;
$L__BB0_1:
	ld.global.f32 	%f4, [%rd12+-8192];
	add.f32 	%f5, %f4, %f55;
	ld.global.f32 	%f6, [%rd12+-7168];
	add.f32 	%f7, %f6, %f5;
	ld.global.f32 	%f8, [%rd12+-6144];
	add.f32 	%f9, %f8, %f7;
	ld.global.f32 	%f10, [%rd12+-5120];
	add.f32 	%f11, %f10, %f9;
	ld.global.f32 	%f12, [%rd12+-4096];
	add.f32 	%f13, %f12, %f11;
	ld.global.f32 	%f14, [%rd12+-3072];
	add.f32 	%f15, %f14, %f13;
	ld.global.f32 	%f16, [%rd12+-2048];
	add.f32 	%f17, %f16, %f15;
	ld.global.f32 	%f18, [%rd12+-1024];
	add.f32 	%f19, %f18, %f17;
	ld.global.f32 	%f20, [%rd12];
	add.f32 	%f21, %f20, %f19;
	ld.global.f32 	%f22, [%rd12+1024];
	add.f32 	%f23, %f22, %f21;
	ld.global.f32 	%f24, [%rd12+2048];
	add.f32 	%f25, %f24, %f23;
	ld.global.f32 	%f26, [%rd12+3072];
	add.f32 	%f27, %f26, %f25;
	ld.global.f32 	%f28, [%rd12+4096];
	add.f32 	%f29, %f28, %f27;
	ld.global.f32 	%f30, [%rd12+5120];
	add.f32 	%f31, %f30, %f29;
	ld.global.f32 	%f32, [%rd12+6144];
	add.f32 	%f33, %f32, %f31;
	ld.global.f32 	%f34, [%rd12+7168];
	add.f32 	%f55, %f34, %f33;
	add.s32 	%r11, %r11, 16;
	add.s64 	%rd12, %rd12, 16384;
	setp.ne.s32 	%p1, %r11, 192;
	@%p1 bra 	$L__BB0_1;
	shl.b32 	%r9, %r2, 2;
	mov.u32 	%r10, _ZZ8reduce_0ILj49152EEvPfS0_E4data;
	add.s32 	%r5, %r10, %r9;
	st.shared.f32 	[%r5], %f55;
	bar.sync 	0;
	setp.gt.u32 	%p2, %r2, 127;
	@%p2 bra 	$L__BB0_7;
	ld.shared.f32 	%f35, [%r5+512];
	ld.shared.f32 	%f36, [%r5];
	add.f32 	%f37, %f35, %f36;
	st.shared.f32 	[%r5], %f37;
	bar.sync 	0;
	setp.gt.u32 	%p3, %r2, 63;
	@%p3 bra 	$L__BB0_7;
	ld.shared.f32 	%f38, [%r5+256];
	ld.shared.f32 	%f39, [%r5];
	add.f32 	%f40, %f38, %f39;
	st.shared.f32 	[%r5], %f40;
	bar.sync 	0;
	setp.gt.u32 	%p4, %r2, 31;
	@%p4 bra 	$L__BB0_7;
	ld.shared.f32 	%f41, [%r5+128];
	ld.shared.f32 	%f42, [%r5];
	add.f32 	%f43, %f41, %f42;
	ld.shared.f32 	%f44, [%r5+64];
	add.f32 	%f45, %f43, %f44;
	ld.shared.f32 	%f46, [%r5+32];
	add.f32 	%f47, %f45, %f46;
	ld.shared.f32 	%f48, [%r5+16];
	add.f32 	%f49, %f47, %f48;
	ld.shared.f32 	%f50, [%r5+8];
	add.f32 	%f51, %f49, %f50;
	ld.shared.f32 	%f52, [%r5+4];
	add.f32 	%f53, %f51, %f52;
	st.shared.f32 	[%r5], %f53;
	setp.ne.s32 	%p5, %r2, 0;
	@%p5 bra 	$L__BB0_7;
	ld.shared.f32 	%f54, [_ZZ8reduce_0ILj49152EEvPfS0_E4data];
	cvta.to.global.u64 	%rd9, %rd4;
	mul.wide.u32 	%rd10, %r1, 4;
	add.s64 	%rd11, %rd9, %rd10;
	st.global.f32 	[%rd11], %f54;
$L__BB0_7:
	ret;

}


// ===== COMPILED SASS (sm_100) =====

	.target	sm_100

	.elftype	@"ET_EXEC"


//--------------------- .note.nv.tkinfo           --------------------------
	.section	.note.nv.tkinfo,"",@"SHT_NOTE"
	.sectionflags	@"SHF_NOTE_NV_TKINFO"
	.tkinfo
        /*0018*/ 	.word	0x00000002
        /*0030*/ 	.string	""
        /*0030*/ 	.string	"ptxas"
        /*0030*/ 	.string	"Cuda compilation tools, release 13.0, V13.0.88"
        /*0030*/ 	.string	"Build cuda_13.0.r13.0/compiler.36424714_0"
        /*0030*/ 	.string	"-arch sm_100 -m 64 "



//--------------------- .note.nv.cuinfo           --------------------------
	.section	.note.nv.cuinfo,"",@"SHT_NOTE"
	.sectionflags	@"SHF_NOTE_NV_CUINFO"
        /*0018*/ 	.short	0x0002
        /*001a*/ 	.short	0x0064
        /*001c*/ 	.short	0x0082
	.zero		2


//--------------------- .nv.info                  --------------------------
	.section	.nv.info,"",@"SHT_CUDA_INFO"
	.align	4


	//----- nvinfo : EIATTR_REGCOUNT
	.align		4
        /*0000*/ 	.byte	0x04, 0x2f
        /*0002*/ 	.short	(.L_1 - .L_0)
	.align		4
.L_0:
        /*0004*/ 	.word	index@(_Z8reduce_0ILj49152EEvPfS0_)
        /*0008*/ 	.word	0x0000001e


	//----- nvinfo : EIATTR_FRAME_SIZE
	.align		4
.L_1:
        /*000c*/ 	.byte	0x04, 0x11
        /*000e*/ 	.short	(.L_3 - .L_2)
	.align		4
.L_2:
        /*0010*/ 	.word	index@(_Z8reduce_0ILj49152EEvPfS0_)
        /*0014*/ 	.word	0x00000000


	//----- nvinfo : EIATTR_MIN_STACK_SIZE
	.align		4
.L_3:
        /*0018*/ 	.byte	0x04, 0x12
        /*001a*/ 	.short	(.L_5 - .L_4)
	.align		4
.L_4:
        /*001c*/ 	.word	index@(_Z8reduce_0ILj49152EEvPfS0_)
        /*0020*/ 	.word	0x00000000
.L_5:


//--------------------- .nv.compat                --------------------------
	.section	.nv.compat,"",@"SHT_CUDA_COMPAT_INFO"
	.align	4
        /*0000*/ 	.byte	0x02, 0x09, 0x00, 0x00, 0x02, 0x02, 0x01, 0x00, 0x02, 0x05, 0x05, 0x00, 0x03, 0x07, 0x01, 0x01
        /*0010*/ 	.byte	0x02, 0x03, 0x00, 0x00, 0x02, 0x06, 0x01, 0x00, 0x04, 0x0b, 0x08, 0x00, 0x09, 0x00, 0x00, 0x00
        /*0020*/ 	.byte	0x00, 0x00, 0x00, 0x00


//--------------------- .nv.info._Z8reduce_0ILj49152EEvPfS0_ --------------------------
	.section	.nv.info._Z8reduce_0ILj49152EEvPfS0_,"",@"SHT_CUDA_INFO"
	.sectionflags	@""
	.align	4


	//----- nvinfo : EIATTR_CUDA_API_VERSION
	.align		4
        /*0000*/ 	.byte	0x04, 0x37
        /*0002*/ 	.short	(.L_7 - .L_6)
.L_6:
        /*0004*/ 	.word	0x00000082


	//----- nvinfo : EIATTR_KPARAM_INFO
	.align		4
.L_7:
        /*0008*/ 	.byte	0x04, 0x17
        /*000a*/ 	.short	(.L_9 - .L_8)
.L_8:
        /*000c*/ 	.word	0x00000000
        /*0010*/ 	.short	0x0001
        /*0012*/ 	.short	0x0008
        /*0014*/ 	.byte	0x00, 0xf5, 0x21, 0x00


	//----- nvinfo : EIATTR_KPARAM_INFO
	.align		4
.L_9:
        /*0018*/ 	.byte	0x04, 0x17
        /*001a*/ 	.short	(.L_11 - .L_10)
.L_10:
        /*001c*/ 	.word	0x00000000
        /*0020*/ 	.short	0x0000
        /*0022*/ 	.short	0x0000
        /*0024*/ 	.byte	0x00, 0xf5, 0x21, 0x00


	//----- nvinfo : EIATTR_SPARSE_MMA_MASK
	.align		4
.L_11:
        /*0028*/ 	.byte	0x03, 0x50
        /*002a*/ 	.short	0x0000


	//----- nvinfo : EIATTR_MAXREG_COUNT
	.align		4
        /*002c*/ 	.byte	0x03, 0x1b
        /*002e*/ 	.short	0x00ff


	//----- nvinfo : EIATTR_NUM_BARRIERS
	.align		4
        /*0030*/ 	.byte	0x02, 0x4c
        /*0032*/ 	.byte	0x01
	.zero		1


	//----- nvinfo : EIATTR_MERCURY_ISA_VERSION
	.align		4
        /*0034*/ 	.byte	0x03, 0x5f
        /*0036*/ 	.short	0x0101


	//----- nvinfo : EIATTR_VRC_CTA_INIT_COUNT
	.align		4
        /*0038*/ 	.byte	0x02, 0x4a
	.zero		1
	.zero		1


	//----- nvinfo : EIATTR_EXIT_INSTR_OFFSETS
	.align		4
        /*003c*/ 	.byte	0x04, 0x1c
        /*003e*/ 	.short	(.L_13 - .L_12)


	//   ....[0]....
.L_12:
        /*0040*/ 	.word	0x00000d80


	//   ....[1]....
        /*0044*/ 	.word	0x00000df0


	//   ....[2]....
        /*0048*/ 	.word	0x00000e60


	//   ....[3]....
        /*004c*/ 	.word	0x00000f60


	//   ....[4]....
        /*0050*/ 	.word	0x00000fb0


	//----- nvinfo : EIATTR_CBANK_PARAM_SIZE
	.align		4
.L_13:
        /*0054*/ 	.byte	0x03, 0x19
        /*0056*/ 	.short	0x0010


	//----- nvinfo : EIATTR_PARAM_CBANK
	.align		4
        /*0058*/ 	.byte	0x04, 0x0a
        /*005a*/ 	.short	(.L_15 - .L_14)
	.align		4
.L_14:
        /*005c*/ 	.word	index@(.nv.constant0._Z8reduce_0ILj49152EEvPfS0_)
        /*0060*/ 	.short	0x0380
        /*0062*/ 	.short	0x0010


	//----- nvinfo : EIATTR_SW_WAR
	.align		4
.L_15:
        /*0064*/ 	.byte	0x04, 0x36
        /*0066*/ 	.short	(.L_17 - .L_16)
.L_16:
        /*0068*/ 	.word	0x00000008
.L_17:


//--------------------- .nv.callgraph             --------------------------
	.section	.nv.callgraph,"",@"SHT_CUDA_CALLGRAPH"
	.align	4
	.sectionentsize	8
	.align		4
        /*0000*/ 	.word	0x00000000
	.align		4
        /*0004*/ 	.word	0xffffffff
	.align		4
        /*0008*/ 	.word	0x00000000
	.align		4
        /*000c*/ 	.word	0xfffffffe
	.align		4
        /*0010*/ 	.word	0x00000000
	.align		4
        /*0014*/ 	.word	0xfffffffd
	.align		4
        /*0018*/ 	.word	0x00000000
	.align		4
        /*001c*/ 	.word	0xfffffffc


//--------------------- .text._Z8reduce_0ILj49152EEvPfS0_ --------------------------
	.section	.text._Z8reduce_0ILj49152EEvPfS0_,"ax",@progbits
	.align	128
        .global         _Z8reduce_0ILj49152EEvPfS0_
        .type           _Z8reduce_0ILj49152EEvPfS0_,@function
        .size           _Z8reduce_0ILj49152EEvPfS0_,(.L_x_2 - _Z8reduce_0ILj49152EEvPfS0_)
        .other          _Z8reduce_0ILj49152EEvPfS0_,@"STO_CUDA_ENTRY STV_DEFAULT"
_Z8reduce_0ILj49152EEvPfS0_:
.text._Z8reduce_0ILj49152EEvPfS0_:
[----:B------:R-:W-:Y:S01]  /*0000*/  LDC R1, c[0x0][0x37c] ;  /* 0x0000df00ff017b82 */ /* 0x000fe20000000800 */
[----:B------:R-:W0:Y:S07]  /*0010*/  S2R R0, SR_CTAID.X ;  /* 0x0000000000007919 */ /* 0x000e2e0000002500 */
[----:B------:R-:W1:Y:S01]  /*0020*/  LDC.64 R2, c[0x0][0x380] ;  /* 0x0000e000ff027b82 */ /* 0x000e620000000a00 */
[----:B------:R-:W-:Y:S01]  /*0030*/  HFMA2 R17, -RZ, RZ, 0, 0 ;  /* 0x00000000ff117431 */ /* 0x000fe200000001ff */
[----:B------:R-:W2:Y:S01]  /*0040*/  LDCU.64 UR6, c[0x0][0x358] ;  /* 0x00006b00ff0677ac */ /* 0x000ea20008000a00 */
[----:B------:R-:W3:Y:S01]  /*0050*/  S2R R4, SR_TID.X ;  /* 0x0000000000047919 */ /* 0x000ee20000002100 */
[----:B------:R-:W-:Y:S01]  /*0060*/  UMOV UR4, URZ ;  /* 0x000000ff00047c82 */ /* 0x000fe20008000000 */
[----:B0-----:R-:W-:-:S05]  /*0070*/  IMAD R5, R0, 0xc000, RZ ;  /* 0x0000c00000057824 */ /* 0x001fca00078e02ff */
[----:B---3--:R-:W-:-:S05]  /*0080*/  LOP3.LUT R5, R4, R5, RZ, 0xfc, !PT ;  /* 0x0000000504057212 */ /* 0x008fca00078efcff */
[----:B-1----:R-:W-:-:S03]  /*0090*/  IMAD.WIDE.U32 R2, R5, 0x4, R2 ;  /* 0x0000000405027825 */ /* 0x002fc600078e0002 */
[----:B------:R-:W-:-:S04]  /*00a0*/  IADD3 R2, P0, PT, R2, 0x2000, RZ ;  /* 0x0000200002027810 */ /* 0x000fc80007f1e0ff */
[----:B--2---:R-:W-:-:S09]  /*00b0*/  IADD3.X R3, PT, PT, RZ, R3, RZ, P0, !PT ;  /* 0x00000003ff037210 */ /* 0x004fd200007fe4ff */
.L_x_0:
[----:B------:R-:W2:Y:S04]  /*00c0*/  LDG.E R18, desc[UR6][R2.64+-0x2000] ;  /* 0xffe0000602127981 */ /* 0x000ea8000c1e1900 */
[----:B------:R-:W3:Y:S04]  /*00d0*/  LDG.E R26, desc[UR6][R2.64+-0x1c00] ;  /* 0xffe40006021a7981 */ /* 0x000ee8000c1e1900 */
[----:B------:R-:W4:Y:S04]  /*00e0*/  LDG.E R16, desc[UR6][R2.64+-0x1800] ;  /* 0xffe8000602107981 */ /* 0x000f28000c1e1900 */
[----:B------:R-:W5:Y:S04]  /*00f0*/  LDG.E R15, desc[UR6][R2.64+-0x1400] ;  /* 0xffec0006020f7981 */ /* 0x000f68000c1e1900 */
        /* <DEDUP_REMOVED lines=16> */
[----:B------:R-:W5:Y:S01]  /*0200*/  LDG.E R20, desc[UR6][R2.64+0x3000] ;  /* 0x0030000602147981 */ /* 0x000f62000c1e1900 */
[----:B--2---:R-:W-:-:S03]  /*0210*/  FADD R17, R18, R17 ;  /* 0x0000001112117221 */ /* 0x004fc60000000000 */
[----:B------:R-:W2:Y:S01]  /*0220*/  LDG.E R18, desc[UR6][R2.64+0x3400] ;  /* 0x0034000602127981 */ /* 0x000ea2000c1e1900 */
[----:B---3--:R-:W-:-:S03]  /*0230*/  FADD R27, R17, R26 ;  /* 0x0000001a111b7221 */ /* 0x008fc60000000000 */
[----:B------:R-:W3:Y:S01]  /*0240*/  LDG.E R17, desc[UR6][R2.64+0x3800] ;  /* 0x0038000602117981 */ /* 0x000ee2000c1e1900 */
[----:B----4-:R-:W-:-:S03]  /*0250*/  FADD R26, R27, R16 ;  /* 0x000000101b1a7221 */ /* 0x010fc60000000000 */
[----:B------:R-:W4:Y:S01]  /*0260*/  LDG.E R16, desc[UR6][R2.64+0x3c00] ;  /* 0x003c000602107981 */ /* 0x000f22000c1e1900 */
[----:B-----5:R-:W-:-:S03]  /*0270*/  FADD R27, R26, R15 ;  /* 0x0000000f1a1b7221 */ /* 0x020fc60000000000 */
[----:B------:R-:W5:Y:S01]  /*0280*/  LDG.E R15, desc[UR6][R2.64+0x4000] ;  /* 0x00400006020f7981 */ /* 0x000f62000c1e1900 */
[----:B------:R-:W-:-:S03]  /*0290*/  FADD R26, R27, R14 ;  /* 0x0000000e1b1a7221 */ /* 0x000fc60000000000 */
        /* <DEDUP_REMOVED lines=140> */
[----:B------:R0:W5:Y:S01]  /*0b60*/  LDG.E R7, desc[UR6][R2.64+0x15c00] ;  /* 0x015c000602077981 */ /* 0x000162000c1e1900 */
[----:B------:R-:W-:Y:S01]  /*0b70*/  UIADD3 UR4, UPT, UPT, UR4, 0x60, URZ ;  /* 0x0000006004047890 */ /* 0x000fe2000fffe0ff */
[----:B------:R-:W-:-:S03]  /*0b80*/  FADD R5, R26, R5 ;  /* 0x000000051a057221 */ /* 0x000fc60000000000 */
[----:B------:R-:W-:Y:S01]  /*0b90*/  UISETP.NE.AND UP0, UPT, UR4, 0xc0, UPT ;  /* 0x000000c00400788c */ /* 0x000fe2000bf05270 */
[----:B------:R-:W-:-:S04]  /*0ba0*/  FADD R6, R5, R6 ;  /* 0x0000000605067221 */ /* 0x000fc80000000000 */
[----:B------:R-:W-:Y:S01]  /*0bb0*/  FADD R6, R6, R19 ;  /* 0x0000001306067221 */ /* 0x000fe20000000000 */
[----:B0-----:R-:W-:-:S03]  /*0bc0*/  IADD3 R2, P0, PT, R2, 0x18000, RZ ;  /* 0x0001800002027810 */ /* 0x001fc60007f1e0ff */
[----:B------:R-:W-:Y:S01]  /*0bd0*/  FADD R21, R6, R21 ;  /* 0x0000001506157221 */ /* 0x000fe20000000000 */
[----:B------:R-:W-:-:S03]  /*0be0*/  IADD3.X R3, PT, PT, RZ, R3, RZ, P0, !PT ;  /* 0x00000003ff037210 */ /* 0x000fc600007fe4ff */
[----:B------:R-:W-:-:S04]  /*0bf0*/  FADD R22, R21, R22 ;  /* 0x0000001615167221 */ /* 0x000fc80000000000 */
[----:B------:R-:W-:-:S04]  /*0c00*/  FADD R23, R23, R22 ;  /* 0x0000001617177221 */ /* 0x000fc80000000000 */
[----:B------:R-:W-:-:S04]  /*0c10*/  FADD R24, R23, R24 ;  /* 0x0000001817187221 */ /* 0x000fc80000000000 */
[----:B------:R-:W-:-:S04]  /*0c20*/  FADD R25, R24, R25 ;  /* 0x0000001918197221 */ /* 0x000fc80000000000 */
[----:B------:R-:W-:-:S04]  /*0c30*/  FADD R25, R25, R20 ;  /* 0x0000001419197221 */ /* 0x000fc80000000000 */
[----:B--2---:R-:W-:-:S04]  /*0c40*/  FADD R18, R25, R18 ;  /* 0x0000001219127221 */ /* 0x004fc80000000000 */
[----:B---3--:R-:W-:-:S04]  /*0c50*/  FADD R17, R18, R17 ;  /* 0x0000001112117221 */ /* 0x008fc80000000000 */
[----:B----4-:R-:W-:-:S04]  /*0c60*/  FADD R16, R17, R16 ;  /* 0x0000001011107221 */ /* 0x010fc80000000000 */
[----:B-----5:R-:W-:-:S04]  /*0c70*/  FADD R15, R16, R15 ;  /* 0x0000000f100f7221 */ /* 0x020fc80000000000 */
[----:B------:R-:W-:-:S04]  /*0c80*/  FADD R14, R15, R14 ;  /* 0x0000000e0f0e7221 */ /* 0x000fc80000000000 */
[----:B------:R-:W-:-:S04]  /*0c90*/  FADD R13, R14, R13 ;  /* 0x0000000d0e0d7221 */ /* 0x000fc80000000000 */
[----:B------:R-:W-:-:S04]  /*0ca0*/  FADD R12, R13, R12 ;  /* 0x0000000c0d0c7221 */ /* 0x000fc80000000000 */
[----:B------:R-:W-:-:S04]  /*0cb0*/  FADD R11, R12, R11 ;  /* 0x0000000b0c0b7221 */ /* 0x000fc80000000000 */
[----:B------:R-:W-:-:S04]  /*0cc0*/  FADD R10, R11, R10 ;  /* 0x0000000a0b0a7221 */ /* 0x000fc80000000000 */
[----:B------:R-:W-:-:S04]  /*0cd0*/  FADD R9, R10, R9 ;  /* 0x000000090a097221 */ /* 0x000fc80000000000 */
[----:B------:R-:W-:-:S04]  /*0ce0*/  FADD R8, R9, R8 ;  /* 0x0000000809087221 */ /* 0x000fc80000000000 */
[----:B------:R-:W-:Y:S01]  /*0cf0*/  FADD R17, R8, R7 ;  /* 0x0000000708117221 */ /* 0x000fe20000000000 */
[----:B------:R-:W-:Y:S06]  /*0d00*/  BRA.U UP0, `(.L_x_0) ;  /* 0xfffffff100ec7547 */ /* 0x000fec000b83ffff */
[----:B------:R-:W0:Y:S01]  /*0d10*/  S2UR UR5, SR_CgaCtaId ;  /* 0x00000000000579c3 */ /* 0x000e220000008800 */
[----:B------:R-:W-:Y:S01]  /*0d20*/  UMOV UR4, 0x400 ;  /* 0x0000040000047882 */ /* 0x000fe20000000000 */
[----:B------:R-:W-:Y:S01]  /*0d30*/  ISETP.GT.U32.AND P0, PT, R4, 0x7f, PT ;  /* 0x0000007f0400780c */ /* 0x000fe20003f04070 */
[----:B0-----:R-:W-:-:S06]  /*0d40*/  ULEA UR4, UR5, UR4, 0x18 ;  /* 0x0000000405047291 */ /* 0x001fcc000f8ec0ff */
[----:B------:R-:W-:-:S05]  /*0d50*/  LEA R2, R4, UR4, 0x2 ;  /* 0x0000000404027c11 */ /* 0x000fca000f8e10ff */
[----:B------:R0:W-:Y:S01]  /*0d60*/  STS [R2], R17 ;  /* 0x0000001102007388 */ /* 0x0001e20000000800 */
[----:B------:R-:W-:Y:S06]  /*0d70*/  BAR.SYNC.DEFER_BLOCKING 0x0 ;  /* 0x0000000000007b1d */ /* 0x000fec0000010000 */
[----:B------:R-:W-:Y:S05]  /*0d80*/  @P0 EXIT ;  /* 0x000000000000094d */ /* 0x000fea0003800000 */
[----:B------:R-:W-:Y:S01]  /*0d90*/  LDS R3, [R2+0x200] ;  /* 0x0002000002037984 */ /* 0x000fe20000000800 */
[----:B------:R-:W-:-:S03]  /*0da0*/  ISETP.GT.U32.AND P0, PT, R4, 0x3f, PT ;  /* 0x0000003f0400780c */ /* 0x000fc60003f04070 */
[----:B------:R-:W1:Y:S02]  /*0db0*/  LDS R6, [R2] ;  /* 0x0000000002067984 */ /* 0x000e640000000800 */
[----:B-1----:R-:W-:-:S05]  /*0dc0*/  FADD R3, R3, R6 ;  /* 0x0000000603037221 */ /* 0x002fca0000000000 */
[----:B------:R1:W-:Y:S01]  /*0dd0*/  STS [R2], R3 ;  /* 0x0000000302007388 */ /* 0x0003e20000000800 */
[----:B------:R-:W-:Y:S06]  /*0de0*/  BAR.SYNC.DEFER_BLOCKING 0x0 ;  /* 0x0000000000007b1d */ /* 0x000fec0000010000 */
[----:B------:R-:W-:Y:S05]  /*0df0*/  @P0 EXIT ;  /* 0x000000000000094d */ /* 0x000fea0003800000 */
[----:B-1----:R-:W-:Y:S01]  /*0e00*/  LDS R3, [R2+0x100] ;  /* 0x0001000002037984 */ /* 0x002fe20000000800 */
[----:B------:R-:W-:-:S03]  /*0e10*/  ISETP.GT.U32.AND P0, PT, R4, 0x1f, PT ;  /* 0x0000001f0400780c */ /* 0x000fc60003f04070 */
[----:B------:R-:W1:Y:S02]  /*0e20*/  LDS R6, [R2] ;  /* 0x0000000002067984 */ /* 0x000e640000000800 */
[----:B-1----:R-:W-:-:S05]  /*0e30*/  FADD R3, R3, R6 ;  /* 0x0000000603037221 */ /* 0x002fca0000000000 */
[----:B------:R1:W-:Y:S01]  /*0e40*/  STS [R2], R3 ;  /* 0x0000000302007388 */ /* 0x0003e20000000800 */
[----:B------:R-:W-:Y:S06]  /*0e50*/  BAR.SYNC.DEFER_BLOCKING 0x0 ;  /* 0x0000000000007b1d */ /* 0x000fec0000010000 */
[----:B------:R-:W-:Y:S05]  /*0e60*/  @P0 EXIT ;  /* 0x000000000000094d */ /* 0x000fea0003800000 */
[----:B-1----:R-:W-:Y:S01]  /*0e70*/  LDS R3, [R2+0x80] ;  /* 0x0000800002037984 */ /* 0x002fe20000000800 */
[----:B------:R-:W-:-:S03]  /*0e80*/  ISETP.NE.AND P0, PT, R4, RZ, PT ;  /* 0x000000ff0400720c */ /* 0x000fc60003f05270 */
[----:B------:R-:W1:Y:S04]  /*0e90*/  LDS R6, [R2] ;  /* 0x0000000002067984 */ /* 0x000e680000000800 */
[----:B------:R-:W2:Y:S04]  /*0ea0*/  LDS R8, [R2+0x40] ;  /* 0x0000400002087984 */ /* 0x000ea80000000800 */
[----:B------:R-:W3:Y:S04]  /*0eb0*/  LDS R10, [R2+0x20] ;  /* 0x00002000020a7984 */ /* 0x000ee80000000800 */
[----:B------:R-:W4:Y:S04]  /*0ec0*/  LDS R12, [R2+0x10] ;  /* 0x00001000020c7984 */ /* 0x000f280000000800 */
[----:B------:R-:W5:Y:S04]  /*0ed0*/  LDS R14, [R2+0x8] ;  /* 0x00000800020e7984 */ /* 0x000f680000000800 */
[----:B------:R-:W0:Y:S01]  /*0ee0*/  LDS R16, [R2+0x4] ;  /* 0x0000040002107984 */ /* 0x000e220000000800 */
[----:B-1----:R-:W-:-:S04]  /*0ef0*/  FADD R3, R3, R6 ;  /* 0x0000000603037221 */ /* 0x002fc80000000000 */
[----:B--2---:R-:W-:-:S04]  /*0f00*/  FADD R3, R3, R8 ;  /* 0x0000000803037221 */ /* 0x004fc80000000000 */
[----:B---3--:R-:W-:-:S04]  /*0f10*/  FADD R3, R3, R10 ;  /* 0x0000000a03037221 */ /* 0x008fc80000000000 */
[----:B----4-:R-:W-:-:S04]  /*0f20*/  FADD R3, R3, R12 ;  /* 0x0000000c03037221 */ /* 0x010fc80000000000 */
[----:B-----5:R-:W-:-:S04]  /*0f30*/  FADD R3, R3, R14 ;  /* 0x0000000e03037221 */ /* 0x020fc80000000000 */
[----:B0-----:R-:W-:-:S05]  /*0f40*/  FADD R3, R3, R16 ;  /* 0x0000001003037221 */ /* 0x001fca0000000000 */
[----:B------:R0:W-:Y:S01]  /*0f50*/  STS [R2], R3 ;  /* 0x0000000302007388 */ /* 0x0001e20000000800 */
[----:B------:R-:W-:Y:S05]  /*0f60*/  @P0 EXIT ;  /* 0x000000000000094d */ /* 0x000fea0003800000 */
[----:B------:R-:W1:Y:S01]  /*0f70*/  LDS R5, [UR4] ;  /* 0x00000004ff057984 */ /* 0x000e620008000800 */
[----:B0-----:R-:W0:Y:S02]  /*0f80*/  LDC.64 R2, c[0x0][0x388] ;  /* 0x0000e200ff027b82 */ /* 0x001e240000000a00 */
[----:B0-----:R-:W-:-:S05]  /*0f90*/  IMAD.WIDE.U32 R2, R0, 0x4, R2 ;  /* 0x0000000400027825 */ /* 0x001fca00078e0002 */
[----:B-1----:R-:W-:Y:S01]  /*0fa0*/  STG.E desc[UR6][R2.64], R5 ;  /* 0x0000000502007986 */ /* 0x002fe2000c101906 */
[----:B------:R-:W-:Y:S05]  /*0fb0*/  EXIT ;  /* 0x000000000000794d */ /* 0x000fea0003800000 */
.L_x_1:
[----:B------:R-:W-:-:S00]  /*0fc0*/  BRA `(.L_x_1) ;  /* 0xfffffffc00fc7947 */ /* 0x000fc0000383ffff */
[----:B------:R-:W-:-:S00]  /*0fd0*/  NOP ;  /* 0x0000000000007918 */ /* 0x000fc00000000000 */
        /* <DEDUP_REMOVED lines=10> */
.L_x_2:


//--------------------- .nv.shared._Z8reduce_0ILj49152EEvPfS0_ --------------------------
	.section	.nv.shared._Z8reduce_0ILj49152EEvPfS0_,"aw",@nobits
	.sectionflags	@""
	.align	4
.nv.shared._Z8reduce_0ILj49152EEvPfS0_:
	.zero		2048


//--------------------- .nv.shared.reserved.0     --------------------------
	.section	.nv.shared.reserved.0,"aw",@nobits
	.weak		__nv_reservedSMEM_offset_0_alias
	.size		__nv_reservedSMEM_offset_0_alias, 0, 64
	.other		__nv_reservedSMEM_offset_0_alias,@"STO_CUDA_RESERVED_SHARED STV_DEFAULT"
__nv_reservedSMEM_offset_0_alias:
	.zero		0
	.zero		64


//--------------------- .nv.constant0._Z8reduce_0ILj49152EEvPfS0_ --------------------------
	.section	.nv.constant0._Z8reduce_0ILj49152EEvPfS0_,"a",@progbits
	.sectionflags	@""
	.align	4
.nv.constant0._Z8reduce_0ILj49152EEvPfS0_:
	.zero		912


//--------------------- SYMBOLS --------------------------

	.type		.nv.reservedSmem.offset0,@object
	.size		.nv.reservedSmem.offset0,0x4
	.type		.nv.reservedSmem.cap,@object
	.size		.nv.reservedSmem.cap,0x4
